//
// Generated by NVIDIA NVVM Compiler
//
// Compiler Build ID: CL-36424714
// Cuda compilation tools, release 13.0, V13.0.88
// Based on NVVM 20.0.0
//

.version 9.0
.target sm_100
.address_size 64

	// .globl	_Z4testPViS0_S0_
.extern .func  (.param .b32 func_retval0) vprintf
(
	.param .b64 vprintf_param_0,
	.param .b64 vprintf_param_1
)
;
.global .align 1 .b8 $str[2] = {120};
.global .align 1 .b8 $str$1[9] = {100, 97, 116, 97, 32, 37, 100, 10};
.global .align 1 .b8 $str$2[15] = {103, 112, 117, 32, 102, 105, 110, 105, 115, 104, 32, 37, 100, 10};

.visible .entry _Z4testPViS0_S0_(
	.param .u64 .ptr .align 1 _Z4testPViS0_S0__param_0,
	.param .u64 .ptr .align 1 _Z4testPViS0_S0__param_1,
	.param .u64 .ptr .align 1 _Z4testPViS0_S0__param_2
)
{
	.local .align 8 .b8 	__local_depot0[8];
	.reg .b64 	%SP;
	.reg .b64 	%SPL;
	.reg .pred 	%p<5>;
	.reg .b32 	%r<16>;
	.reg .b64 	%rd<17>;

	mov.u64 	%SPL, __local_depot0;
	cvta.local.u64 	%SP, %SPL;
	ld.param.u64 	%rd6, [_Z4testPViS0_S0__param_0];
	ld.param.u64 	%rd7, [_Z4testPViS0_S0__param_1];
	ld.param.u64 	%rd5, [_Z4testPViS0_S0__param_2];
	cvta.to.global.u64 	%rd1, %rd7;
	cvta.to.global.u64 	%rd2, %rd6;
	add.u64 	%rd8, %SP, 0;
	add.u64 	%rd3, %SPL, 0;
	ld.volatile.global.u32 	%r1, [%rd2];
	setp.ne.s32 	%p1, %r1, 0;
	@%p1 bra 	$L__BB0_5;
	cvta.to.global.u64 	%rd4, %rd5;
	mov.u64 	%rd9, $str;
	mov.u64 	%rd11, $str$1;
$L__BB0_2:
	ld.volatile.global.u32 	%r2, [%rd1];
	setp.ne.s32 	%p2, %r2, 0;
	@%p2 bra 	$L__BB0_4;
$L__BB0_3:
	cvta.global.u64 	%rd10, %rd9;
	{ // callseq 0, 0
	.param .b64 param0;
	st.param.b64 	[param0], %rd10;
	.param .b64 param1;
	st.param.b64 	[param1], 0;
	.param .b32 retval0;
	call.uni (retval0), 
	vprintf, 
	(
	param0, 
	param1
	);
	ld.param.b32 	%r3, [retval0];
	} // callseq 0
	ld.volatile.global.u32 	%r5, [%rd1];
	setp.eq.s32 	%p3, %r5, 0;
	@%p3 bra 	$L__BB0_3;
$L__BB0_4:
	ld.volatile.global.u32 	%r6, [%rd4];
	st.local.u32 	[%rd3], %r6;
	cvta.global.u64 	%rd12, %rd11;
	{ // callseq 1, 0
	.param .b64 param0;
	st.param.b64 	[param0], %rd12;
	.param .b64 param1;
	st.param.b64 	[param1], %rd8;
	.param .b32 retval0;
	call.uni (retval0), 
	vprintf, 
	(
	param0, 
	param1
	);
	ld.param.b32 	%r7, [retval0];
	} // callseq 1
	bar.sync 	0;
	ld.volatile.global.u32 	%r9, [%rd2];
	setp.eq.s32 	%p4, %r9, 0;
	@%p4 bra 	$L__BB0_2;
$L__BB0_5:
	mov.u32 	%r10, %tid.x;
	mov.u32 	%r11, %ctaid.x;
	mov.u32 	%r12, %ntid.x;
	mad.lo.s32 	%r13, %r12, %r11, %r10;
	st.local.u32 	[%rd3], %r13;
	mov.u64 	%rd14, $str$2;
	cvta.global.u64 	%rd15, %rd14;
	{ // callseq 2, 0
	.param .b64 param0;
	st.param.b64 	[param0], %rd15;
	.param .b64 param1;
	st.param.b64 	[param1], %rd8;
	.param .b32 retval0;
	call.uni (retval0), 
	vprintf, 
	(
	param0, 
	param1
	);
	ld.param.b32 	%r14, [retval0];
	} // callseq 2
	ret;

}


// ===== COMPILED SASS (sm_100) =====

	.target	sm_100

	.elftype	@"ET_EXEC"


//--------------------- .note.nv.tkinfo           --------------------------
	.section	.note.nv.tkinfo,"",@"SHT_NOTE"
	.sectionflags	@"SHF_NOTE_NV_TKINFO"
	.tkinfo
        /*0018*/ 	.word	0x00000002
        /*0030*/ 	.string	""
        /*0030*/ 	.string	"ptxas"
        /*0030*/ 	.string	"Cuda compilation tools, release 13.0, V13.0.88"
        /*0030*/ 	.string	"Build cuda_13.0.r13.0/compiler.36424714_0"
        /*0030*/ 	.string	"-arch sm_100 -m 64 "



//--------------------- .note.nv.cuinfo           --------------------------
	.section	.note.nv.cuinfo,"",@"SHT_NOTE"
	.sectionflags	@"SHF_NOTE_NV_CUINFO"
        /*0018*/ 	.short	0x0002
        /*001a*/ 	.short	0x0064
        /*001c*/ 	.short	0x0082
	.zero		2


//--------------------- .nv.info                  --------------------------
	.section	.nv.info,"",@"SHT_CUDA_INFO"
	.align	4


	//----- nvinfo : EIATTR_REGCOUNT
	.align		4
        /*0000*/ 	.byte	0x04, 0x2f
        /*0002*/ 	.short	(.L_4 - .L_3)
	.align		4
.L_3:
        /*0004*/ 	.word	index@(_Z4testPViS0_S0_)
        /*0008*/ 	.word	0x00000018


	//----- nvinfo : EIATTR_FRAME_SIZE
	.align		4
.L_4:
        /*000c*/ 	.byte	0x04, 0x11
        /*000e*/ 	.short	(.L_6 - .L_5)
	.align		4
.L_5:
        /*0010*/ 	.word	index@(_Z4testPViS0_S0_)
        /*0014*/ 	.word	0x00000008


	//----- nvinfo : EIATTR_MIN_STACK_SIZE
	.align		4
.L_6:
        /*0018*/ 	.byte	0x04, 0x12
        /*001a*/ 	.short	(.L_8 - .L_7)
	.align		4
.L_7:
        /*001c*/ 	.word	index@(_Z4testPViS0_S0_)
        /*0020*/ 	.word	0x00000008
.L_8:


//--------------------- .nv.compat                --------------------------
	.section	.nv.compat,"",@"SHT_CUDA_COMPAT_INFO"
	.align	4
        /*0000*/ 	.byte	0x02, 0x09, 0x00, 0x00, 0x02, 0x02, 0x01, 0x00, 0x02, 0x05, 0x05, 0x00, 0x03, 0x07, 0x01, 0x01
        /*0010*/ 	.byte	0x02, 0x03, 0x00, 0x00, 0x02, 0x06, 0x01, 0x00, 0x04, 0x0b, 0x08, 0x00, 0x09, 0x00, 0x00, 0x00
        /*0020*/ 	.byte	0x00, 0x00, 0x00, 0x00


//--------------------- .nv.info._Z4testPViS0_S0_ --------------------------
	.section	.nv.info._Z4testPViS0_S0_,"",@"SHT_CUDA_INFO"
	.sectionflags	@""
	.align	4


	//----- nvinfo : EIATTR_CUDA_API_VERSION
	.align		4
        /*0000*/ 	.byte	0x04, 0x37
        /*0002*/ 	.short	(.L_10 - .L_9)
.L_9:
        /*0004*/ 	.word	0x00000082


	//----- nvinfo : EIATTR_KPARAM_INFO
	.align		4
.L_10:
        /*0008*/ 	.byte	0x04, 0x17
        /*000a*/ 	.short	(.L_12 - .L_11)
.L_11:
        /*000c*/ 	.word	0x00000000
        /*0010*/ 	.short	0x0002
        /*0012*/ 	.short	0x0010
        /*0014*/ 	.byte	0x00, 0xf5, 0x21, 0x00


	//----- nvinfo : EIATTR_KPARAM_INFO
	.align		4
.L_12:
        /*0018*/ 	.byte	0x04, 0x17
        /*001a*/ 	.short	(.L_14 - .L_13)
.L_13:
        /*001c*/ 	.word	0x00000000
        /*0020*/ 	.short	0x0001
        /*0022*/ 	.short	0x0008
        /*0024*/ 	.byte	0x00, 0xf5, 0x21, 0x00


	//----- nvinfo : EIATTR_KPARAM_INFO
	.align		4
.L_14:
        /*0028*/ 	.byte	0x04, 0x17
        /*002a*/ 	.short	(.L_16 - .L_15)
.L_15:
        /*002c*/ 	.word	0x00000000
        /*0030*/ 	.short	0x0000
        /*0032*/ 	.short	0x0000
        /*0034*/ 	.byte	0x00, 0xf5, 0x21, 0x00


	//----- nvinfo : EIATTR_SPARSE_MMA_MASK
	.align		4
.L_16:
        /*0038*/ 	.byte	0x03, 0x50
        /*003a*/ 	.short	0x0000


	//----- nvinfo : EIATTR_MAXREG_COUNT
	.align		4
        /*003c*/ 	.byte	0x03, 0x1b
        /*003e*/ 	.short	0x00ff


	//----- nvinfo : EIATTR_NUM_BARRIERS
	.align		4
        /*0040*/ 	.byte	0x02, 0x4c
        /*0042*/ 	.byte	0x01
	.zero		1


	//----- nvinfo : EIATTR_EXTERNS
	.align		4
        /*0044*/ 	.byte	0x04, 0x0f
        /*0046*/ 	.short	(.L_18 - .L_17)


	//   ....[0]....
	.align		4
.L_17:
        /*0048*/ 	.word	index@(vprintf)


	//----- nvinfo : EIATTR_MERCURY_ISA_VERSION
	.align		4
.L_18:
        /*004c*/ 	.byte	0x03, 0x5f
        /*004e*/ 	.short	0x0101


	//----- nvinfo : EIATTR_VRC_CTA_INIT_COUNT
	.align		4
        /*0050*/ 	.byte	0x02, 0x4a
	.zero		1
	.zero		1


	//----- nvinfo : EIATTR_SYSCALL_OFFSETS
	.align		4
        /*0054*/ 	.byte	0x04, 0x46
        /*0056*/ 	.short	(.L_20 - .L_19)


	//   ....[0]....
.L_19:
        /*0058*/ 	.word	0x00000170


	//   ....[1]....
        /*005c*/ 	.word	0x00000270


	//   ....[2]....
        /*0060*/ 	.word	0x000003b0


	//----- nvinfo : EIATTR_EXIT_INSTR_OFFSETS
	.align		4
.L_20:
        /*0064*/ 	.byte	0x04, 0x1c
        /*0066*/ 	.short	(.L_22 - .L_21)


	//   ....[0]....
.L_21:
        /*0068*/ 	.word	0x000003c0


	//----- nvinfo : EIATTR_CBANK_PARAM_SIZE
	.align		4
.L_22:
        /*006c*/ 	.byte	0x03, 0x19
        /*006e*/ 	.short	0x0018


	//----- nvinfo : EIATTR_PARAM_CBANK
	.align		4
        /*0070*/ 	.byte	0x04, 0x0a
        /*0072*/ 	.short	(.L_24 - .L_23)
	.align		4
.L_23:
        /*0074*/ 	.word	index@(.nv.constant0._Z4testPViS0_S0_)
        /*0078*/ 	.short	0x0380
        /*007a*/ 	.short	0x0018


	//----- nvinfo : EIATTR_SW_WAR
	.align		4
.L_24:
        /*007c*/ 	.byte	0x04, 0x36
        /*007e*/ 	.short	(.L_26 - .L_25)
.L_25:
        /*0080*/ 	.word	0x00000008
.L_26:


//--------------------- .nv.callgraph             --------------------------
	.section	.nv.callgraph,"",@"SHT_CUDA_CALLGRAPH"
	.align	4
	.sectionentsize	8
	.align		4
        /*0000*/ 	.word	0x00000000
	.align		4
        /*0004*/ 	.word	0xffffffff
	.align		4
        /*0008*/ 	.word	index@(_Z4testPViS0_S0_)
	.align		4
        /*000c*/ 	.word	index@(vprintf)
	.align		4
        /*0010*/ 	.word	0x00000000
	.align		4
        /*0014*/ 	.word	0xfffffffe
	.align		4
        /*0018*/ 	.word	0x00000000
	.align		4
        /*001c*/ 	.word	0xfffffffd
	.align		4
        /*0020*/ 	.word	0x00000000
	.align		4
        /*0024*/ 	.word	0xfffffffc


//--------------------- .nv.constant4             --------------------------
	.section	.nv.constant4,"a",@progbits
	.align	8
	.align		8
.nv.constant4:
        /*0000*/ 	.dword	vprintf
	.align		8
        /*0008*/ 	.dword	$str
	.align		8
        /*0010*/ 	.dword	$str$1
	.align		8
        /*0018*/ 	.dword	$str$2


//--------------------- .text._Z4testPViS0_S0_    --------------------------
	.section	.text._Z4testPViS0_S0_,"ax",@progbits
	.align	128
        .global         _Z4testPViS0_S0_
        .type           _Z4testPViS0_S0_,@function
        .size           _Z4testPViS0_S0_,(.L_x_8 - _Z4testPViS0_S0_)
        .other          _Z4testPViS0_S0_,@"STO_CUDA_ENTRY STV_DEFAULT"
_Z4testPViS0_S0_:
.text._Z4testPViS0_S0_:
[----:B------:R-:W0:Y:S08]  /*0000*/  LDC R1, c[0x0][0x37c] ;  /* 0x0000df00ff017b82 */ /* 0x000e300000000800 */
[----:B------:R-:W1:Y:S01]  /*0010*/  LDC.64 R4, c[0x0][0x380] ;  /* 0x0000e000ff047b82 */ /* 0x000e620000000a00 */
[----:B------:R-:W1:Y:S01]  /*0020*/  LDCU.64 UR36, c[0x0][0x358] ;  /* 0x00006b00ff2477ac */ /* 0x000e620008000a00 */
[----:B0-----:R-:W-:Y:S01]  /*0030*/  VIADD R1, R1, 0xfffffff8 ;  /* 0xfffffff801017836 */ /* 0x001fe20000000000 */
[----:B-1----:R-:W2:Y:S01]  /*0040*/  LDG.E.STRONG.SYS R4, desc[UR36][R4.64] ;  /* 0x0000002404047981 */ /* 0x002ea2000c1f5900 */
[----:B------:R-:W0:Y:S01]  /*0050*/  LDCU UR4, c[0x0][0x2f8] ;  /* 0x00005f00ff0477ac */ /* 0x000e220008000800 */
[----:B------:R-:W1:Y:S02]  /*0060*/  LDCU UR5, c[0x0][0x2fc] ;  /* 0x00005f80ff0577ac */ /* 0x000e640008000800 */
[----:B0-----:R-:W-:-:S05]  /*0070*/  IADD3 R16, P1, PT, R1, UR4, RZ ;  /* 0x0000000401107c10 */ /* 0x001fca000ff3e0ff */
[----:B-1----:R-:W-:Y:S01]  /*0080*/  IMAD.X R2, RZ, RZ, UR5, P1 ;  /* 0x00000005ff027e24 */ /* 0x002fe200088e06ff */
[----:B--2---:R-:W-:-:S13]  /*0090*/  ISETP.NE.AND P0, PT, R4, RZ, PT ;  /* 0x000000ff0400720c */ /* 0x004fda0003f05270 */
[----:B------:R-:W-:Y:S05]  /*00a0*/  @P0 BRA `(.L_x_0) ;  /* 0x00000000008c0947 */ /* 0x000fea0003800000 */
.L_x_5:
[----:B------:R-:W0:Y:S02]  /*00b0*/  LDC.64 R4, c[0x0][0x388] ;  /* 0x0000e200ff047b82 */ /* 0x000e240000000a00 */
[----:B0-----:R-:W2:Y:S02]  /*00c0*/  LDG.E.STRONG.SYS R4, desc[UR36][R4.64] ;  /* 0x0000002404047981 */ /* 0x001ea4000c1f5900 */
[----:B--2---:R-:W-:-:S13]  /*00d0*/  ISETP.NE.AND P0, PT, R4, RZ, PT ;  /* 0x000000ff0400720c */ /* 0x004fda0003f05270 */
[----:B------:R-:W-:Y:S05]  /*00e0*/  @P0 BRA `(.L_x_1) ;  /* 0x0000000000340947 */ /* 0x000fea0003800000 */
.L_x_3:
[----:B------:R-:W-:Y:S01]  /*00f0*/  MOV R0, 0x0 ;  /* 0x0000000000007802 */ /* 0x000fe20000000f00 */
[----:B------:R-:W-:Y:S05]  /*0100*/  YIELD ;  /* 0x0000000000007946 */ /* 0x000fea0003800000 */
[----:B------:R0:W1:Y:S01]  /*0110*/  LDC.64 R8, c[0x4][R0] ;  /* 0x0100000000087b82 */ /* 0x0000620000000a00 */
[----:B------:R-:W2:Y:S01]  /*0120*/  LDCU.64 UR4, c[0x4][0x8] ;  /* 0x01000100ff0477ac */ /* 0x000ea20008000a00 */
[----:B------:R-:W-:Y:S01]  /*0130*/  CS2R R6, SRZ ;  /* 0x0000000000067805 */ /* 0x000fe2000001ff00 */
[----:B--2---:R-:W-:Y:S02]  /*0140*/  IMAD.U32 R4, RZ, RZ, UR4 ;  /* 0x00000004ff047e24 */ /* 0x004fe4000f8e00ff */
[----:B0-----:R-:W-:-:S07]  /*0150*/  IMAD.U32 R5, RZ, RZ, UR5 ;  /* 0x00000005ff057e24 */ /* 0x001fce000f8e00ff */
[----:B------:R-:W-:-:S07]  /*0160*/  LEPC R20, `(.L_x_2) ;  /* 0x000000001014794e */ /* 0x000fce0000000000 */
[----:B-1----:R-:W-:Y:S05]  /*0170*/  CALL.ABS.NOINC R8 ;  /* 0x0000000008007343 */ /* 0x002fea0003c00000 */
.L_x_2:
[----:B------:R-:W0:Y:S02]  /*0180*/  LDC.64 R4, c[0x0][0x388] ;  /* 0x0000e200ff047b82 */ /* 0x000e240000000a00 */
[----:B0-----:R-:W2:Y:S02]  /*0190*/  LDG.E.STRONG.SYS R4, desc[UR36][R4.64] ;  /* 0x0000002404047981 */ /* 0x001ea4000c1f5900 */
[----:B--2---:R-:W-:-:S13]  /*01a0*/  ISETP.NE.AND P0, PT, R4, RZ, PT ;  /* 0x000000ff0400720c */ /* 0x004fda0003f05270 */
[----:B------:R-:W-:Y:S05]  /*01b0*/  @!P0 BRA `(.L_x_3) ;  /* 0xfffffffc00cc8947 */ /* 0x000fea000383ffff */
.L_x_1:
[----:B------:R-:W0:Y:S01]  /*01c0*/  LDC.64 R8, c[0x0][0x390] ;  /* 0x0000e400ff087b82 */ /* 0x000e220000000a00 */
[----:B------:R-:W-:Y:S01]  /*01d0*/  MOV R0, 0x0 ;  /* 0x0000000000007802 */ /* 0x000fe20000000f00 */
[----:B------:R-:W1:Y:S01]  /*01e0*/  LDCU.64 UR4, c[0x4][0x10] ;  /* 0x01000200ff0477ac */ /* 0x000e620008000a00 */
[----:B0-----:R-:W2:Y:S05]  /*01f0*/  LDG.E.STRONG.SYS R8, desc[UR36][R8.64] ;  /* 0x0000002408087981 */ /* 0x001eaa000c1f5900 */
[----:B------:R0:W3:Y:S01]  /*0200*/  LDC.64 R10, c[0x4][R0] ;  /* 0x01000000000a7b82 */ /* 0x0000e20000000a00 */
[----:B-1----:R-:W-:Y:S01]  /*0210*/  IMAD.U32 R4, RZ, RZ, UR4 ;  /* 0x00000004ff047e24 */ /* 0x002fe2000f8e00ff */
[----:B------:R-:W-:Y:S01]  /*0220*/  MOV R6, R16 ;  /* 0x0000001000067202 */ /* 0x000fe20000000f00 */
[----:B------:R-:W-:-:S02]  /*0230*/  IMAD.U32 R5, RZ, RZ, UR5 ;  /* 0x00000005ff057e24 */ /* 0x000fc4000f8e00ff */
[----:B------:R-:W-:Y:S01]  /*0240*/  IMAD.MOV.U32 R7, RZ, RZ, R2 ;  /* 0x000000ffff077224 */ /* 0x000fe200078e0002 */
[----:B--23--:R0:W-:Y:S06]  /*0250*/  STL [R1], R8 ;  /* 0x0000000801007387 */ /* 0x00c1ec0000100800 */
[----:B------:R-:W-:-:S07]  /*0260*/  LEPC R20, `(.L_x_4) ;  /* 0x000000001014794e */ /* 0x000fce0000000000 */
[----:B0-----:R-:W-:Y:S05]  /*0270*/  CALL.ABS.NOINC R10 ;  /* 0x000000000a007343 */ /* 0x001fea0003c00000 */
.L_x_4:
[----:B------:R-:W-:Y:S05]  /*0280*/  WARPSYNC.ALL ;  /* 0x0000000000007948 */ /* 0x000fea0003800000 */
[----:B------:R-:W0:Y:S08]  /*0290*/  LDC.64 R4, c[0x0][0x380] ;  /* 0x0000e000ff047b82 */ /* 0x000e300000000a00 */
[----:B------:R-:W-:Y:S06]  /*02a0*/  BAR.SYNC.DEFER_BLOCKING 0x0 ;  /* 0x0000000000007b1d */ /* 0x000fec0000010000 */
[----:B0-----:R-:W2:Y:S02]  /*02b0*/  LDG.E.STRONG.SYS R4, desc[UR36][R4.64] ;  /* 0x0000002404047981 */ /* 0x001ea4000c1f5900 */
[----:B--2---:R-:W-:-:S13]  /*02c0*/  ISETP.NE.AND P0, PT, R4, RZ, PT ;  /* 0x000000ff0400720c */ /* 0x004fda0003f05270 */
[----:B------:R-:W-:Y:S05]  /*02d0*/  @!P0 BRA `(.L_x_5) ;  /* 0xfffffffc00748947 */ /* 0x000fea000383ffff */
.L_x_0:
[----:B------:R-:W0:Y:S01]  /*02e0*/  S2R R0, SR_TID.X ;  /* 0x0000000000007919 */ /* 0x000e220000002100 */
[----:B------:R-:W0:Y:S01]  /*02f0*/  S2UR UR4, SR_CTAID.X ;  /* 0x00000000000479c3 */ /* 0x000e220000002500 */
[----:B------:R-:W-:Y:S01]  /*0300*/  MOV R3, 0x0 ;  /* 0x0000000000037802 */ /* 0x000fe20000000f00 */
[----:B------:R-:W-:Y:S01]  /*0310*/  IMAD.MOV.U32 R7, RZ, RZ, R2 ;  /* 0x000000ffff077224 */ /* 0x000fe200078e0002 */
[----:B------:R-:W-:-:S05]  /*0320*/  MOV R6, R16 ;  /* 0x0000001000067202 */ /* 0x000fca0000000f00 */
[----:B------:R-:W0:Y:S08]  /*0330*/  LDC R5, c[0x0][0x360] ;  /* 0x0000d800ff057b82 */ /* 0x000e300000000800 */
[----:B------:R1:W2:Y:S01]  /*0340*/  LDC.64 R8, c[0x4][R3] ;  /* 0x0100000003087b82 */ /* 0x0002a20000000a00 */
[----:B0-----:R-:W-:Y:S01]  /*0350*/  IMAD R0, R5, UR4, R0 ;  /* 0x0000000405007c24 */ /* 0x001fe2000f8e0200 */
[----:B------:R-:W0:Y:S04]  /*0360*/  LDCU.64 UR4, c[0x4][0x18] ;  /* 0x01000300ff0477ac */ /* 0x000e280008000a00 */
[----:B------:R1:W-:Y:S01]  /*0370*/  STL [R1], R0 ;  /* 0x0000000001007387 */ /* 0x0003e20000100800 */
[----:B0-----:R-:W-:-:S02]  /*0380*/  IMAD.U32 R4, RZ, RZ, UR4 ;  /* 0x00000004ff047e24 */ /* 0x001fc4000f8e00ff */
[----:B-12---:R-:W-:-:S07]  /*0390*/  IMAD.U32 R5, RZ, RZ, UR5 ;  /* 0x00000005ff057e24 */ /* 0x006fce000f8e00ff */
[----:B------:R-:W-:-:S07]  /*03a0*/  LEPC R20, `(.L_x_6) ;  /* 0x000000001014794e */ /* 0x000fce0000000000 */
[----:B------:R-:W-:Y:S05]  /*03b0*/  CALL.ABS.NOINC R8 ;  /* 0x0000000008007343 */ /* 0x000fea0003c00000 */
.L_x_6:
[----:B------:R-:W-:Y:S05]  /*03c0*/  EXIT ;  /* 0x000000000000794d */ /* 0x000fea0003800000 */
.L_x_7:
[----:B------:R-:W-:-:S00]  /*03d0*/  BRA `(.L_x_7) ;  /* 0xfffffffc00fc7947 */ /* 0x000fc0000383ffff */
[----:B------:R-:W-:-:S00]  /*03e0*/  NOP ;  /* 0x0000000000007918 */ /* 0x000fc00000000000 */
        /* <DEDUP_REMOVED lines=9> */
.L_x_8:


//--------------------- .nv.global.init           --------------------------
	.section	.nv.global.init,"aw",@progbits
.nv.global.init:
	.type		$str,@object
	.size		$str,($str$1 - $str)
$str:
        /*0000*/ 	.byte	0x78, 0x00
	.type		$str$1,@object
	.size		$str$1,($str$2 - $str$1)
$str$1:
        /*0002*/ 	.byte	0x64, 0x61, 0x74, 0x61, 0x20, 0x25, 0x64, 0x0a, 0x00
	.type		$str$2,@object
	.size		$str$2,(.L_2 - $str$2)
$str$2:
        /*000b*/ 	.byte	0x67, 0x70, 0x75, 0x20, 0x66, 0x69, 0x6e, 0x69, 0x73, 0x68, 0x20, 0x25, 0x64, 0x0a, 0x00
.L_2:


//--------------------- .nv.shared.reserved.0     --------------------------
	.section	.nv.shared.reserved.0,"aw",@nobits
	.weak		__nv_reservedSMEM_offset_0_alias
	.size		__nv_reservedSMEM_offset_0_alias, 0, 64
	.other		__nv_reservedSMEM_offset_0_alias,@"STO_CUDA_RESERVED_SHARED STV_DEFAULT"
__nv_reservedSMEM_offset_0_alias:
	.zero		0
	.zero		64


//--------------------- .nv.constant0._Z4testPViS0_S0_ --------------------------
	.section	.nv.constant0._Z4testPViS0_S0_,"a",@progbits
	.sectionflags	@""
	.align	4
.nv.constant0._Z4testPViS0_S0_:
	.zero		920


//--------------------- SYMBOLS --------------------------

	.type		.nv.reservedSmem.offset0,@object
	.size		.nv.reservedSmem.offset0,0x4
	.type		vprintf,@function
